//
// Generated by NVIDIA NVVM Compiler
//
// Compiler Build ID: CL-36424714
// Cuda compilation tools, release 13.0, V13.0.88
// Based on NVVM 20.0.0
//

.version 9.0
.target sm_100
.address_size 64

	// .globl	_Z8init_gpui

.visible .entry _Z8init_gpui(
	.param .u32 _Z8init_gpui_param_0
)
{


	ret;

}
	// .globl	_Z9phase_onePiiiii
.visible .entry _Z9phase_onePiiiii(
	.param .u64 .ptr .align 1 _Z9phase_onePiiiii_param_0,
	.param .u32 _Z9phase_onePiiiii_param_1,
	.param .u32 _Z9phase_onePiiiii_param_2,
	.param .u32 _Z9phase_onePiiiii_param_3,
	.param .u32 _Z9phase_onePiiiii_param_4
)
{
	.reg .pred 	%p<12>;
	.reg .b32 	%r<71>;
	.reg .b64 	%rd<17>;

	ld.param.u64 	%rd8, [_Z9phase_onePiiiii_param_0];
	ld.param.u32 	%r32, [_Z9phase_onePiiiii_param_1];
	ld.param.u32 	%r34, [_Z9phase_onePiiiii_param_2];
	ld.param.u32 	%r33, [_Z9phase_onePiiiii_param_3];
	ld.param.u32 	%r35, [_Z9phase_onePiiiii_param_4];
	cvta.to.global.u64 	%rd1, %rd8;
	mov.u32 	%r1, %tid.x;
	mov.u32 	%r37, %tid.y;
	mul.lo.s32 	%r2, %r34, %r32;
	add.s32 	%r38, %r2, %r37;
	add.s32 	%r39, %r2, %r1;
	mul.lo.s32 	%r3, %r38, %r33;
	add.s32 	%r41, %r3, %r39;
	max.s32 	%r42, %r38, %r39;
	setp.lt.s32 	%p1, %r42, %r35;
	mul.wide.s32 	%rd9, %r41, 4;
	add.s64 	%rd2, %rd1, %rd9;
	@%p1 bra 	$L__BB1_2;
	mov.b32 	%r43, 1000000000;
	st.global.u32 	[%rd2], %r43;
$L__BB1_2:
	bar.sync 	0;
	add.s32 	%r4, %r2, %r32;
	setp.lt.s32 	%p2, %r32, 1;
	@%p2 bra 	$L__BB1_19;
	add.s32 	%r44, %r2, 1;
	max.s32 	%r5, %r4, %r44;
	sub.s32 	%r45, %r5, %r2;
	and.b32  	%r6, %r45, 3;
	setp.eq.s32 	%p3, %r6, 0;
	mov.u32 	%r70, %r2;
	@%p3 bra 	$L__BB1_8;
	mad.lo.s32 	%r46, %r2, %r33, %r2;
	add.s32 	%r66, %r1, %r46;
	add.s32 	%r65, %r2, %r3;
	neg.s32 	%r64, %r6;
	add.s32 	%r70, %r2, %r6;
$L__BB1_5:
	.pragma "nounroll";
	mul.wide.s32 	%rd10, %r65, 4;
	add.s64 	%rd11, %rd1, %rd10;
	ld.global.u32 	%r47, [%rd11];
	mul.wide.s32 	%rd12, %r66, 4;
	add.s64 	%rd13, %rd1, %rd12;
	ld.global.u32 	%r48, [%rd13];
	add.s32 	%r14, %r48, %r47;
	ld.global.u32 	%r49, [%rd2];
	setp.ge.s32 	%p4, %r14, %r49;
	@%p4 bra 	$L__BB1_7;
	st.global.u32 	[%rd2], %r14;
$L__BB1_7:
	bar.sync 	0;
	add.s32 	%r66, %r66, %r33;
	add.s32 	%r65, %r65, 1;
	add.s32 	%r64, %r64, 1;
	setp.ne.s32 	%p5, %r64, 0;
	@%p5 bra 	$L__BB1_5;
$L__BB1_8:
	sub.s32 	%r50, %r2, %r5;
	setp.gt.u32 	%p6, %r50, -4;
	@%p6 bra 	$L__BB1_19;
	mad.lo.s32 	%r51, %r70, %r33, %r1;
	add.s32 	%r69, %r51, %r2;
	shl.b32 	%r20, %r33, 2;
	add.s32 	%r68, %r70, %r3;
	mul.wide.s32 	%rd5, %r33, 4;
$L__BB1_10:
	mul.wide.s32 	%rd14, %r68, 4;
	add.s64 	%rd3, %rd1, %rd14;
	ld.global.u32 	%r52, [%rd3];
	mul.wide.s32 	%rd15, %r69, 4;
	add.s64 	%rd4, %rd1, %rd15;
	ld.global.u32 	%r53, [%rd4];
	add.s32 	%r25, %r53, %r52;
	ld.global.u32 	%r54, [%rd2];
	setp.ge.s32 	%p7, %r25, %r54;
	@%p7 bra 	$L__BB1_12;
	st.global.u32 	[%rd2], %r25;
$L__BB1_12:
	bar.sync 	0;
	ld.global.u32 	%r55, [%rd3+4];
	add.s64 	%rd6, %rd4, %rd5;
	ld.global.u32 	%r56, [%rd6];
	add.s32 	%r26, %r56, %r55;
	ld.global.u32 	%r57, [%rd2];
	setp.ge.s32 	%p8, %r26, %r57;
	@%p8 bra 	$L__BB1_14;
	st.global.u32 	[%rd2], %r26;
$L__BB1_14:
	bar.sync 	0;
	ld.global.u32 	%r58, [%rd3+8];
	add.s64 	%rd7, %rd6, %rd5;
	ld.global.u32 	%r59, [%rd7];
	add.s32 	%r27, %r59, %r58;
	ld.global.u32 	%r60, [%rd2];
	setp.ge.s32 	%p9, %r27, %r60;
	@%p9 bra 	$L__BB1_16;
	st.global.u32 	[%rd2], %r27;
$L__BB1_16:
	bar.sync 	0;
	ld.global.u32 	%r61, [%rd3+12];
	add.s64 	%rd16, %rd7, %rd5;
	ld.global.u32 	%r62, [%rd16];
	add.s32 	%r28, %r62, %r61;
	ld.global.u32 	%r63, [%rd2];
	setp.ge.s32 	%p10, %r28, %r63;
	@%p10 bra 	$L__BB1_18;
	st.global.u32 	[%rd2], %r28;
$L__BB1_18:
	bar.sync 	0;
	add.s32 	%r70, %r70, 4;
	add.s32 	%r69, %r69, %r20;
	add.s32 	%r68, %r68, 4;
	setp.lt.s32 	%p11, %r70, %r4;
	@%p11 bra 	$L__BB1_10;
$L__BB1_19:
	ret;

}
	// .globl	_Z9phase_twoPiiiii
.visible .entry _Z9phase_twoPiiiii(
	.param .u64 .ptr .align 1 _Z9phase_twoPiiiii_param_0,
	.param .u32 _Z9phase_twoPiiiii_param_1,
	.param .u32 _Z9phase_twoPiiiii_param_2,
	.param .u32 _Z9phase_twoPiiiii_param_3,
	.param .u32 _Z9phase_twoPiiiii_param_4
)
{
	.reg .pred 	%p<14>;
	.reg .b32 	%r<78>;
	.reg .b64 	%rd<17>;

	ld.param.u64 	%rd8, [_Z9phase_twoPiiiii_param_0];
	ld.param.u32 	%r34, [_Z9phase_twoPiiiii_param_1];
	ld.param.u32 	%r35, [_Z9phase_twoPiiiii_param_2];
	ld.param.u32 	%r36, [_Z9phase_twoPiiiii_param_3];
	ld.param.u32 	%r37, [_Z9phase_twoPiiiii_param_4];
	cvta.to.global.u64 	%rd1, %rd8;
	mov.u32 	%r1, %tid.x;
	mov.u32 	%r39, %tid.y;
	mov.u32 	%r40, %ctaid.x;
	mov.u32 	%r41, %ctaid.y;
	setp.ge.s32 	%p1, %r40, %r35;
	selp.u32 	%r42, 1, 0, %p1;
	add.s32 	%r43, %r40, %r42;
	setp.eq.s32 	%p2, %r41, 0;
	selp.b32 	%r44, %r35, %r43, %p2;
	selp.b32 	%r2, %r43, %r35, %p2;
	mul.lo.s32 	%r3, %r2, %r34;
	add.s32 	%r45, %r3, %r1;
	mad.lo.s32 	%r47, %r44, %r34, %r39;
	mul.lo.s32 	%r4, %r47, %r36;
	add.s32 	%r48, %r4, %r45;
	max.s32 	%r49, %r47, %r45;
	setp.lt.s32 	%p3, %r49, %r37;
	mul.wide.s32 	%rd9, %r48, 4;
	add.s64 	%rd2, %rd1, %rd9;
	@%p3 bra 	$L__BB2_2;
	mov.b32 	%r50, 1000000000;
	st.global.u32 	[%rd2], %r50;
$L__BB2_2:
	bar.sync 	0;
	mul.lo.s32 	%r5, %r35, %r34;
	add.s32 	%r6, %r5, %r34;
	setp.lt.s32 	%p4, %r34, 1;
	@%p4 bra 	$L__BB2_19;
	add.s32 	%r51, %r5, 1;
	max.s32 	%r7, %r6, %r51;
	sub.s32 	%r52, %r7, %r5;
	and.b32  	%r8, %r52, 3;
	setp.eq.s32 	%p5, %r8, 0;
	mov.u32 	%r77, %r5;
	@%p5 bra 	$L__BB2_8;
	mad.lo.s32 	%r53, %r36, %r35, %r2;
	mad.lo.s32 	%r73, %r34, %r53, %r1;
	add.s32 	%r72, %r5, %r4;
	neg.s32 	%r71, %r8;
	add.s32 	%r77, %r5, %r8;
$L__BB2_5:
	.pragma "nounroll";
	mul.wide.s32 	%rd10, %r72, 4;
	add.s64 	%rd11, %rd1, %rd10;
	ld.global.u32 	%r54, [%rd11];
	mul.wide.s32 	%rd12, %r73, 4;
	add.s64 	%rd13, %rd1, %rd12;
	ld.global.u32 	%r55, [%rd13];
	add.s32 	%r16, %r55, %r54;
	ld.global.u32 	%r56, [%rd2];
	setp.ge.s32 	%p6, %r16, %r56;
	@%p6 bra 	$L__BB2_7;
	st.global.u32 	[%rd2], %r16;
$L__BB2_7:
	bar.sync 	0;
	add.s32 	%r73, %r73, %r36;
	add.s32 	%r72, %r72, 1;
	add.s32 	%r71, %r71, 1;
	setp.ne.s32 	%p7, %r71, 0;
	@%p7 bra 	$L__BB2_5;
$L__BB2_8:
	sub.s32 	%r57, %r5, %r7;
	setp.gt.u32 	%p8, %r57, -4;
	@%p8 bra 	$L__BB2_19;
	mad.lo.s32 	%r58, %r77, %r36, %r1;
	add.s32 	%r76, %r58, %r3;
	shl.b32 	%r22, %r36, 2;
	add.s32 	%r75, %r77, %r4;
	mul.wide.s32 	%rd5, %r36, 4;
$L__BB2_10:
	mul.wide.s32 	%rd14, %r75, 4;
	add.s64 	%rd3, %rd1, %rd14;
	ld.global.u32 	%r59, [%rd3];
	mul.wide.s32 	%rd15, %r76, 4;
	add.s64 	%rd4, %rd1, %rd15;
	ld.global.u32 	%r60, [%rd4];
	add.s32 	%r27, %r60, %r59;
	ld.global.u32 	%r61, [%rd2];
	setp.ge.s32 	%p9, %r27, %r61;
	@%p9 bra 	$L__BB2_12;
	st.global.u32 	[%rd2], %r27;
$L__BB2_12:
	bar.sync 	0;
	ld.global.u32 	%r62, [%rd3+4];
	add.s64 	%rd6, %rd4, %rd5;
	ld.global.u32 	%r63, [%rd6];
	add.s32 	%r28, %r63, %r62;
	ld.global.u32 	%r64, [%rd2];
	setp.ge.s32 	%p10, %r28, %r64;
	@%p10 bra 	$L__BB2_14;
	st.global.u32 	[%rd2], %r28;
$L__BB2_14:
	bar.sync 	0;
	ld.global.u32 	%r65, [%rd3+8];
	add.s64 	%rd7, %rd6, %rd5;
	ld.global.u32 	%r66, [%rd7];
	add.s32 	%r29, %r66, %r65;
	ld.global.u32 	%r67, [%rd2];
	setp.ge.s32 	%p11, %r29, %r67;
	@%p11 bra 	$L__BB2_16;
	st.global.u32 	[%rd2], %r29;
$L__BB2_16:
	bar.sync 	0;
	ld.global.u32 	%r68, [%rd3+12];
	add.s64 	%rd16, %rd7, %rd5;
	ld.global.u32 	%r69, [%rd16];
	add.s32 	%r30, %r69, %r68;
	ld.global.u32 	%r70, [%rd2];
	setp.ge.s32 	%p12, %r30, %r70;
	@%p12 bra 	$L__BB2_18;
	st.global.u32 	[%rd2], %r30;
$L__BB2_18:
	bar.sync 	0;
	add.s32 	%r77, %r77, 4;
	add.s32 	%r76, %r76, %r22;
	add.s32 	%r75, %r75, 4;
	setp.lt.s32 	%p13, %r77, %r6;
	@%p13 bra 	$L__BB2_10;
$L__BB2_19:
	ret;

}
	// .globl	_Z11phase_threePiiiii
.visible .entry _Z11phase_threePiiiii(
	.param .u64 .ptr .align 1 _Z11phase_threePiiiii_param_0,
	.param .u32 _Z11phase_threePiiiii_param_1,
	.param .u32 _Z11phase_threePiiiii_param_2,
	.param .u32 _Z11phase_threePiiiii_param_3,
	.param .u32 _Z11phase_threePiiiii_param_4
)
{
	.reg .pred 	%p<14>;
	.reg .b32 	%r<79>;
	.reg .b64 	%rd<17>;

	ld.param.u64 	%rd8, [_Z11phase_threePiiiii_param_0];
	ld.param.u32 	%r35, [_Z11phase_threePiiiii_param_1];
	ld.param.u32 	%r36, [_Z11phase_threePiiiii_param_2];
	ld.param.u32 	%r37, [_Z11phase_threePiiiii_param_3];
	ld.param.u32 	%r38, [_Z11phase_threePiiiii_param_4];
	cvta.to.global.u64 	%rd1, %rd8;
	mov.u32 	%r1, %tid.x;
	mov.u32 	%r40, %tid.y;
	mov.u32 	%r2, %ctaid.x;
	mov.u32 	%r41, %ctaid.y;
	setp.ge.s32 	%p1, %r2, %r36;
	selp.u32 	%r3, 1, 0, %p1;
	add.s32 	%r42, %r2, %r3;
	setp.ge.s32 	%p2, %r41, %r36;
	selp.u32 	%r43, 1, 0, %p2;
	add.s32 	%r44, %r41, %r43;
	mad.lo.s32 	%r45, %r44, %r35, %r40;
	mul.lo.s32 	%r4, %r42, %r35;
	add.s32 	%r46, %r4, %r1;
	mul.lo.s32 	%r5, %r45, %r37;
	add.s32 	%r48, %r5, %r46;
	max.s32 	%r49, %r45, %r46;
	setp.lt.s32 	%p3, %r49, %r38;
	mul.wide.s32 	%rd9, %r48, 4;
	add.s64 	%rd2, %rd1, %rd9;
	@%p3 bra 	$L__BB3_2;
	mov.b32 	%r50, 1000000000;
	st.global.u32 	[%rd2], %r50;
$L__BB3_2:
	bar.sync 	0;
	mul.lo.s32 	%r6, %r36, %r35;
	add.s32 	%r7, %r6, %r35;
	setp.lt.s32 	%p4, %r35, 1;
	@%p4 bra 	$L__BB3_19;
	add.s32 	%r51, %r6, 1;
	max.s32 	%r8, %r7, %r51;
	sub.s32 	%r52, %r8, %r6;
	and.b32  	%r9, %r52, 3;
	setp.eq.s32 	%p5, %r9, 0;
	mov.u32 	%r78, %r6;
	@%p5 bra 	$L__BB3_8;
	mad.lo.s32 	%r53, %r37, %r36, %r2;
	add.s32 	%r54, %r53, %r3;
	mad.lo.s32 	%r74, %r35, %r54, %r1;
	add.s32 	%r73, %r6, %r5;
	neg.s32 	%r72, %r9;
	add.s32 	%r78, %r6, %r9;
$L__BB3_5:
	.pragma "nounroll";
	mul.wide.s32 	%rd10, %r73, 4;
	add.s64 	%rd11, %rd1, %rd10;
	ld.global.u32 	%r55, [%rd11];
	mul.wide.s32 	%rd12, %r74, 4;
	add.s64 	%rd13, %rd1, %rd12;
	ld.global.u32 	%r56, [%rd13];
	add.s32 	%r17, %r56, %r55;
	ld.global.u32 	%r57, [%rd2];
	setp.ge.s32 	%p6, %r17, %r57;
	@%p6 bra 	$L__BB3_7;
	st.global.u32 	[%rd2], %r17;
$L__BB3_7:
	bar.sync 	0;
	add.s32 	%r74, %r74, %r37;
	add.s32 	%r73, %r73, 1;
	add.s32 	%r72, %r72, 1;
	setp.ne.s32 	%p7, %r72, 0;
	@%p7 bra 	$L__BB3_5;
$L__BB3_8:
	sub.s32 	%r58, %r6, %r8;
	setp.gt.u32 	%p8, %r58, -4;
	@%p8 bra 	$L__BB3_19;
	mad.lo.s32 	%r59, %r78, %r37, %r1;
	add.s32 	%r77, %r59, %r4;
	shl.b32 	%r23, %r37, 2;
	add.s32 	%r76, %r78, %r5;
	mul.wide.s32 	%rd5, %r37, 4;
$L__BB3_10:
	mul.wide.s32 	%rd14, %r76, 4;
	add.s64 	%rd3, %rd1, %rd14;
	ld.global.u32 	%r60, [%rd3];
	mul.wide.s32 	%rd15, %r77, 4;
	add.s64 	%rd4, %rd1, %rd15;
	ld.global.u32 	%r61, [%rd4];
	add.s32 	%r28, %r61, %r60;
	ld.global.u32 	%r62, [%rd2];
	setp.ge.s32 	%p9, %r28, %r62;
	@%p9 bra 	$L__BB3_12;
	st.global.u32 	[%rd2], %r28;
$L__BB3_12:
	bar.sync 	0;
	ld.global.u32 	%r63, [%rd3+4];
	add.s64 	%rd6, %rd4, %rd5;
	ld.global.u32 	%r64, [%rd6];
	add.s32 	%r29, %r64, %r63;
	ld.global.u32 	%r65, [%rd2];
	setp.ge.s32 	%p10, %r29, %r65;
	@%p10 bra 	$L__BB3_14;
	st.global.u32 	[%rd2], %r29;
$L__BB3_14:
	bar.sync 	0;
	ld.global.u32 	%r66, [%rd3+8];
	add.s64 	%rd7, %rd6, %rd5;
	ld.global.u32 	%r67, [%rd7];
	add.s32 	%r30, %r67, %r66;
	ld.global.u32 	%r68, [%rd2];
	setp.ge.s32 	%p11, %r30, %r68;
	@%p11 bra 	$L__BB3_16;
	st.global.u32 	[%rd2], %r30;
$L__BB3_16:
	bar.sync 	0;
	ld.global.u32 	%r69, [%rd3+12];
	add.s64 	%rd16, %rd7, %rd5;
	ld.global.u32 	%r70, [%rd16];
	add.s32 	%r31, %r70, %r69;
	ld.global.u32 	%r71, [%rd2];
	setp.ge.s32 	%p12, %r31, %r71;
	@%p12 bra 	$L__BB3_18;
	st.global.u32 	[%rd2], %r31;
$L__BB3_18:
	bar.sync 	0;
	add.s32 	%r78, %r78, 4;
	add.s32 	%r77, %r77, %r23;
	add.s32 	%r76, %r76, 4;
	setp.lt.s32 	%p13, %r78, %r7;
	@%p13 bra 	$L__BB3_10;
$L__BB3_19:
	ret;

}


// ===== COMPILED SASS (sm_100) =====

	.target	sm_100

	.elftype	@"ET_EXEC"


//--------------------- .note.nv.tkinfo           --------------------------
	.section	.note.nv.tkinfo,"",@"SHT_NOTE"
	.sectionflags	@"SHF_NOTE_NV_TKINFO"
	.tkinfo
        /*0018*/ 	.word	0x00000002
        /*0030*/ 	.string	""
        /*0030*/ 	.string	"ptxas"
        /*0030*/ 	.string	"Cuda compilation tools, release 13.0, V13.0.88"
        /*0030*/ 	.string	"Build cuda_13.0.r13.0/compiler.36424714_0"
        /*0030*/ 	.string	"-arch sm_100 -m 64 "



//--------------------- .note.nv.cuinfo           --------------------------
	.section	.note.nv.cuinfo,"",@"SHT_NOTE"
	.sectionflags	@"SHF_NOTE_NV_CUINFO"
        /*0018*/ 	.short	0x0002
        /*001a*/ 	.short	0x0064
        /*001c*/ 	.short	0x0082
	.zero		2


//--------------------- .nv.info                  --------------------------
	.section	.nv.info,"",@"SHT_CUDA_INFO"
	.align	4


	//----- nvinfo : EIATTR_REGCOUNT
	.align		4
        /*0000*/ 	.byte	0x04, 0x2f
        /*0002*/ 	.short	(.L_1 - .L_0)
	.align		4
.L_0:
        /*0004*/ 	.word	index@(_Z8init_gpui)
        /*0008*/ 	.word	0x00000004


	//----- nvinfo : EIATTR_FRAME_SIZE
	.align		4
.L_1:
        /*000c*/ 	.byte	0x04, 0x11
        /*000e*/ 	.short	(.L_3 - .L_2)
	.align		4
.L_2:
        /*0010*/ 	.word	index@(_Z8init_gpui)
        /*0014*/ 	.word	0x00000000


	//----- nvinfo : EIATTR_REGCOUNT
	.align		4
.L_3:
        /*0018*/ 	.byte	0x04, 0x2f
        /*001a*/ 	.short	(.L_5 - .L_4)
	.align		4
.L_4:
        /*001c*/ 	.word	index@(_Z9phase_onePiiiii)
        /*0020*/ 	.word	0x00000018


	//----- nvinfo : EIATTR_FRAME_SIZE
	.align		4
.L_5:
        /*0024*/ 	.byte	0x04, 0x11
        /*0026*/ 	.short	(.L_7 - .L_6)
	.align		4
.L_6:
        /*0028*/ 	.word	index@(_Z9phase_onePiiiii)
        /*002c*/ 	.word	0x00000000


	//----- nvinfo : EIATTR_REGCOUNT
	.align		4
.L_7:
        /*0030*/ 	.byte	0x04, 0x2f
        /*0032*/ 	.short	(.L_9 - .L_8)
	.align		4
.L_8:
        /*0034*/ 	.word	index@(_Z9phase_twoPiiiii)
        /*0038*/ 	.word	0x0000001a


	//----- nvinfo : EIATTR_FRAME_SIZE
	.align		4
.L_9:
        /*003c*/ 	.byte	0x04, 0x11
        /*003e*/ 	.short	(.L_11 - .L_10)
	.align		4
.L_10:
        /*0040*/ 	.word	index@(_Z9phase_twoPiiiii)
        /*0044*/ 	.word	0x00000000


	//----- nvinfo : EIATTR_REGCOUNT
	.align		4
.L_11:
        /*0048*/ 	.byte	0x04, 0x2f
        /*004a*/ 	.short	(.L_13 - .L_12)
	.align		4
.L_12:
        /*004c*/ 	.word	index@(_Z11phase_threePiiiii)
        /*0050*/ 	.word	0x0000001a


	//----- nvinfo : EIATTR_FRAME_SIZE
	.align		4
.L_13:
        /*0054*/ 	.byte	0x04, 0x11
        /*0056*/ 	.short	(.L_15 - .L_14)
	.align		4
.L_14:
        /*0058*/ 	.word	index@(_Z11phase_threePiiiii)
        /*005c*/ 	.word	0x00000000


	//----- nvinfo : EIATTR_MIN_STACK_SIZE
	.align		4
.L_15:
        /*0060*/ 	.byte	0x04, 0x12
        /*0062*/ 	.short	(.L_17 - .L_16)
	.align		4
.L_16:
        /*0064*/ 	.word	index@(_Z11phase_threePiiiii)
        /*0068*/ 	.word	0x00000000


	//----- nvinfo : EIATTR_MIN_STACK_SIZE
	.align		4
.L_17:
        /*006c*/ 	.byte	0x04, 0x12
        /*006e*/ 	.short	(.L_19 - .L_18)
	.align		4
.L_18:
        /*0070*/ 	.word	index@(_Z9phase_twoPiiiii)
        /*0074*/ 	.word	0x00000000


	//----- nvinfo : EIATTR_MIN_STACK_SIZE
	.align		4
.L_19:
        /*0078*/ 	.byte	0x04, 0x12
        /*007a*/ 	.short	(.L_21 - .L_20)
	.align		4
.L_20:
        /*007c*/ 	.word	index@(_Z9phase_onePiiiii)
        /*0080*/ 	.word	0x00000000


	//----- nvinfo : EIATTR_MIN_STACK_SIZE
	.align		4
.L_21:
        /*0084*/ 	.byte	0x04, 0x12
        /*0086*/ 	.short	(.L_23 - .L_22)
	.align		4
.L_22:
        /*0088*/ 	.word	index@(_Z8init_gpui)
        /*008c*/ 	.word	0x00000000
.L_23:


//--------------------- .nv.compat                --------------------------
	.section	.nv.compat,"",@"SHT_CUDA_COMPAT_INFO"
	.align	4
        /*0000*/ 	.byte	0x02, 0x09, 0x00, 0x00, 0x02, 0x02, 0x01, 0x00, 0x02, 0x05, 0x05, 0x00, 0x03, 0x07, 0x01, 0x01
        /*0010*/ 	.byte	0x02, 0x03, 0x00, 0x00, 0x02, 0x06, 0x01, 0x00, 0x04, 0x0b, 0x08, 0x00, 0x09, 0x00, 0x00, 0x00
        /*0020*/ 	.byte	0x00, 0x00, 0x00, 0x00


//--------------------- .nv.info._Z11phase_threePiiiii --------------------------
	.section	.nv.info._Z11phase_threePiiiii,"",@"SHT_CUDA_INFO"
	.sectionflags	@""
	.align	4


	//----- nvinfo : EIATTR_CUDA_API_VERSION
	.align		4
        /*0000*/ 	.byte	0x04, 0x37
        /*0002*/ 	.short	(.L_25 - .L_24)
.L_24:
        /*0004*/ 	.word	0x00000082


	//----- nvinfo : EIATTR_KPARAM_INFO
	.align		4
.L_25:
        /*0008*/ 	.byte	0x04, 0x17
        /*000a*/ 	.short	(.L_27 - .L_26)
.L_26:
        /*000c*/ 	.word	0x00000000
        /*0010*/ 	.short	0x0004
        /*0012*/ 	.short	0x0014
        /*0014*/ 	.byte	0x00, 0xf0, 0x11, 0x00


	//----- nvinfo : EIATTR_KPARAM_INFO
	.align		4
.L_27:
        /*0018*/ 	.byte	0x04, 0x17
        /*001a*/ 	.short	(.L_29 - .L_28)
.L_28:
        /*001c*/ 	.word	0x00000000
        /*0020*/ 	.short	0x0003
        /*0022*/ 	.short	0x0010
        /*0024*/ 	.byte	0x00, 0xf0, 0x11, 0x00


	//----- nvinfo : EIATTR_KPARAM_INFO
	.align		4
.L_29:
        /*0028*/ 	.byte	0x04, 0x17
        /*002a*/ 	.short	(.L_31 - .L_30)
.L_30:
        /*002c*/ 	.word	0x00000000
        /*0030*/ 	.short	0x0002
        /*0032*/ 	.short	0x000c
        /*0034*/ 	.byte	0x00, 0xf0, 0x11, 0x00


	//----- nvinfo : EIATTR_KPARAM_INFO
	.align		4
.L_31:
        /*0038*/ 	.byte	0x04, 0x17
        /*003a*/ 	.short	(.L_33 - .L_32)
.L_32:
        /*003c*/ 	.word	0x00000000
        /*0040*/ 	.short	0x0001
        /*0042*/ 	.short	0x0008
        /*0044*/ 	.byte	0x00, 0xf0, 0x11, 0x00


	//----- nvinfo : EIATTR_KPARAM_INFO
	.align		4
.L_33:
        /*0048*/ 	.byte	0x04, 0x17
        /*004a*/ 	.short	(.L_35 - .L_34)
.L_34:
        /*004c*/ 	.word	0x00000000
        /*0050*/ 	.short	0x0000
        /*0052*/ 	.short	0x0000
        /*0054*/ 	.byte	0x00, 0xf5, 0x21, 0x00


	//----- nvinfo : EIATTR_SPARSE_MMA_MASK
	.align		4
.L_35:
        /*0058*/ 	.byte	0x03, 0x50
        /*005a*/ 	.short	0x0000


	//----- nvinfo : EIATTR_MAXREG_COUNT
	.align		4
        /*005c*/ 	.byte	0x03, 0x1b
        /*005e*/ 	.short	0x00ff


	//----- nvinfo : EIATTR_NUM_BARRIERS
	.align		4
        /*0060*/ 	.byte	0x02, 0x4c
        /*0062*/ 	.byte	0x01
	.zero		1


	//----- nvinfo : EIATTR_MERCURY_ISA_VERSION
	.align		4
        /*0064*/ 	.byte	0x03, 0x5f
        /*0066*/ 	.short	0x0101


	//----- nvinfo : EIATTR_VRC_CTA_INIT_COUNT
	.align		4
        /*0068*/ 	.byte	0x02, 0x4a
	.zero		1
	.zero		1


	//----- nvinfo : EIATTR_EXIT_INSTR_OFFSETS
	.align		4
        /*006c*/ 	.byte	0x04, 0x1c
        /*006e*/ 	.short	(.L_37 - .L_36)


	//   ....[0]....
.L_36:
        /*0070*/ 	.word	0x000001a0


	//   ....[1]....
        /*0074*/ 	.word	0x000003a0


	//   ....[2]....
        /*0078*/ 	.word	0x00000670


	//----- nvinfo : EIATTR_CBANK_PARAM_SIZE
	.align		4
.L_37:
        /*007c*/ 	.byte	0x03, 0x19
        /*007e*/ 	.short	0x0018


	//----- nvinfo : EIATTR_PARAM_CBANK
	.align		4
        /*0080*/ 	.byte	0x04, 0x0a
        /*0082*/ 	.short	(.L_39 - .L_38)
	.align		4
.L_38:
        /*0084*/ 	.word	index@(.nv.constant0._Z11phase_threePiiiii)
        /*0088*/ 	.short	0x0380
        /*008a*/ 	.short	0x0018


	//----- nvinfo : EIATTR_SW_WAR
	.align		4
.L_39:
        /*008c*/ 	.byte	0x04, 0x36
        /*008e*/ 	.short	(.L_41 - .L_40)
.L_40:
        /*0090*/ 	.word	0x00000008
.L_41:


//--------------------- .nv.info._Z9phase_twoPiiiii --------------------------
	.section	.nv.info._Z9phase_twoPiiiii,"",@"SHT_CUDA_INFO"
	.sectionflags	@""
	.align	4


	//----- nvinfo : EIATTR_CUDA_API_VERSION
	.align		4
        /*0000*/ 	.byte	0x04, 0x37
        /*0002*/ 	.short	(.L_43 - .L_42)
.L_42:
        /*0004*/ 	.word	0x00000082


	//----- nvinfo : EIATTR_KPARAM_INFO
	.align		4
.L_43:
        /*0008*/ 	.byte	0x04, 0x17
        /*000a*/ 	.short	(.L_45 - .L_44)
.L_44:
        /*000c*/ 	.word	0x00000000
        /*0010*/ 	.short	0x0004
        /*0012*/ 	.short	0x0014
        /*0014*/ 	.byte	0x00, 0xf0, 0x11, 0x00


	//----- nvinfo : EIATTR_KPARAM_INFO
	.align		4
.L_45:
        /*0018*/ 	.byte	0x04, 0x17
        /*001a*/ 	.short	(.L_47 - .L_46)
.L_46:
        /*001c*/ 	.word	0x00000000
        /*0020*/ 	.short	0x0003
        /*0022*/ 	.short	0x0010
        /*0024*/ 	.byte	0x00, 0xf0, 0x11, 0x00


	//----- nvinfo : EIATTR_KPARAM_INFO
	.align		4
.L_47:
        /*0028*/ 	.byte	0x04, 0x17
        /*002a*/ 	.short	(.L_49 - .L_48)
.L_48:
        /*002c*/ 	.word	0x00000000
        /*0030*/ 	.short	0x0002
        /*0032*/ 	.short	0x000c
        /*0034*/ 	.byte	0x00, 0xf0, 0x11, 0x00


	//----- nvinfo : EIATTR_KPARAM_INFO
	.align		4
.L_49:
        /*0038*/ 	.byte	0x04, 0x17
        /*003a*/ 	.short	(.L_51 - .L_50)
.L_50:
        /*003c*/ 	.word	0x00000000
        /*0040*/ 	.short	0x0001
        /*0042*/ 	.short	0x0008
        /*0044*/ 	.byte	0x00, 0xf0, 0x11, 0x00


	//----- nvinfo : EIATTR_KPARAM_INFO
	.align		4
.L_51:
        /*0048*/ 	.byte	0x04, 0x17
        /*004a*/ 	.short	(.L_53 - .L_52)
.L_52:
        /*004c*/ 	.word	0x00000000
        /*0050*/ 	.short	0x0000
        /*0052*/ 	.short	0x0000
        /*0054*/ 	.byte	0x00, 0xf5, 0x21, 0x00


	//----- nvinfo : EIATTR_SPARSE_MMA_MASK
	.align		4
.L_53:
        /*0058*/ 	.byte	0x03, 0x50
        /*005a*/ 	.short	0x0000


	//----- nvinfo : EIATTR_MAXREG_COUNT
	.align		4
        /*005c*/ 	.byte	0x03, 0x1b
        /*005e*/ 	.short	0x00ff


	//----- nvinfo : EIATTR_NUM_BARRIERS
	.align		4
        /*0060*/ 	.byte	0x02, 0x4c
        /*0062*/ 	.byte	0x01
	.zero		1


	//----- nvinfo : EIATTR_MERCURY_ISA_VERSION
	.align		4
        /*0064*/ 	.byte	0x03, 0x5f
        /*0066*/ 	.short	0x0101


	//----- nvinfo : EIATTR_VRC_CTA_INIT_COUNT
	.align		4
        /*0068*/ 	.byte	0x02, 0x4a
	.zero		1
	.zero		1


	//----- nvinfo : EIATTR_EXIT_INSTR_OFFSETS
	.align		4
        /*006c*/ 	.byte	0x04, 0x1c
        /*006e*/ 	.short	(.L_55 - .L_54)


	//   ....[0]....
.L_54:
        /*0070*/ 	.word	0x000001a0


	//   ....[1]....
        /*0074*/ 	.word	0x00000390


	//   ....[2]....
        /*0078*/ 	.word	0x00000660


	//----- nvinfo : EIATTR_CBANK_PARAM_SIZE
	.align		4
.L_55:
        /*007c*/ 	.byte	0x03, 0x19
        /*007e*/ 	.short	0x0018


	//----- nvinfo : EIATTR_PARAM_CBANK
	.align		4
        /*0080*/ 	.byte	0x04, 0x0a
        /*0082*/ 	.short	(.L_57 - .L_56)
	.align		4
.L_56:
        /*0084*/ 	.word	index@(.nv.constant0._Z9phase_twoPiiiii)
        /*0088*/ 	.short	0x0380
        /*008a*/ 	.short	0x0018


	//----- nvinfo : EIATTR_SW_WAR
	.align		4
.L_57:
        /*008c*/ 	.byte	0x04, 0x36
        /*008e*/ 	.short	(.L_59 - .L_58)
.L_58:
        /*0090*/ 	.word	0x00000008
.L_59:


//--------------------- .nv.info._Z9phase_onePiiiii --------------------------
	.section	.nv.info._Z9phase_onePiiiii,"",@"SHT_CUDA_INFO"
	.sectionflags	@""
	.align	4


	//----- nvinfo : EIATTR_CUDA_API_VERSION
	.align		4
        /*0000*/ 	.byte	0x04, 0x37
        /*0002*/ 	.short	(.L_61 - .L_60)
.L_60:
        /*0004*/ 	.word	0x00000082


	//----- nvinfo : EIATTR_KPARAM_INFO
	.align		4
.L_61:
        /*0008*/ 	.byte	0x04, 0x17
        /*000a*/ 	.short	(.L_63 - .L_62)
.L_62:
        /*000c*/ 	.word	0x00000000
        /*0010*/ 	.short	0x0004
        /*0012*/ 	.short	0x0014
        /*0014*/ 	.byte	0x00, 0xf0, 0x11, 0x00


	//----- nvinfo : EIATTR_KPARAM_INFO
	.align		4
.L_63:
        /*0018*/ 	.byte	0x04, 0x17
        /*001a*/ 	.short	(.L_65 - .L_64)
.L_64:
        /*001c*/ 	.word	0x00000000
        /*0020*/ 	.short	0x0003
        /*0022*/ 	.short	0x0010
        /*0024*/ 	.byte	0x00, 0xf0, 0x11, 0x00


	//----- nvinfo : EIATTR_KPARAM_INFO
	.align		4
.L_65:
        /*0028*/ 	.byte	0x04, 0x17
        /*002a*/ 	.short	(.L_67 - .L_66)
.L_66:
        /*002c*/ 	.word	0x00000000
        /*0030*/ 	.short	0x0002
        /*0032*/ 	.short	0x000c
        /*0034*/ 	.byte	0x00, 0xf0, 0x11, 0x00


	//----- nvinfo : EIATTR_KPARAM_INFO
	.align		4
.L_67:
        /*0038*/ 	.byte	0x04, 0x17
        /*003a*/ 	.short	(.L_69 - .L_68)
.L_68:
        /*003c*/ 	.word	0x00000000
        /*0040*/ 	.short	0x0001
        /*0042*/ 	.short	0x0008
        /*0044*/ 	.byte	0x00, 0xf0, 0x11, 0x00


	//----- nvinfo : EIATTR_KPARAM_INFO
	.align		4
.L_69:
        /*0048*/ 	.byte	0x04, 0x17
        /*004a*/ 	.short	(.L_71 - .L_70)
.L_70:
        /*004c*/ 	.word	0x00000000
        /*0050*/ 	.short	0x0000
        /*0052*/ 	.short	0x0000
        /*0054*/ 	.byte	0x00, 0xf5, 0x21, 0x00


	//----- nvinfo : EIATTR_SPARSE_MMA_MASK
	.align		4
.L_71:
        /*0058*/ 	.byte	0x03, 0x50
        /*005a*/ 	.short	0x0000


	//----- nvinfo : EIATTR_MAXREG_COUNT
	.align		4
        /*005c*/ 	.byte	0x03, 0x1b
        /*005e*/ 	.short	0x00ff


	//----- nvinfo : EIATTR_NUM_BARRIERS
	.align		4
        /*0060*/ 	.byte	0x02, 0x4c
        /*0062*/ 	.byte	0x01
	.zero		1


	//----- nvinfo : EIATTR_MERCURY_ISA_VERSION
	.align		4
        /*0064*/ 	.byte	0x03, 0x5f
        /*0066*/ 	.short	0x0101


	//----- nvinfo : EIATTR_VRC_CTA_INIT_COUNT
	.align		4
        /*0068*/ 	.byte	0x02, 0x4a
	.zero		1
	.zero		1


	//----- nvinfo : EIATTR_EXIT_INSTR_OFFSETS
	.align		4
        /*006c*/ 	.byte	0x04, 0x1c
        /*006e*/ 	.short	(.L_73 - .L_72)


	//   ....[0]....
.L_72:
        /*0070*/ 	.word	0x00000120


	//   ....[1]....
        /*0074*/ 	.word	0x00000310


	//   ....[2]....
        /*0078*/ 	.word	0x000005d0


	//----- nvinfo : EIATTR_CBANK_PARAM_SIZE
	.align		4
.L_73:
        /*007c*/ 	.byte	0x03, 0x19
        /*007e*/ 	.short	0x0018


	//----- nvinfo : EIATTR_PARAM_CBANK
	.align		4
        /*0080*/ 	.byte	0x04, 0x0a
        /*0082*/ 	.short	(.L_75 - .L_74)
	.align		4
.L_74:
        /*0084*/ 	.word	index@(.nv.constant0._Z9phase_onePiiiii)
        /*0088*/ 	.short	0x0380
        /*008a*/ 	.short	0x0018


	//----- nvinfo : EIATTR_SW_WAR
	.align		4
.L_75:
        /*008c*/ 	.byte	0x04, 0x36
        /*008e*/ 	.short	(.L_77 - .L_76)
.L_76:
        /*0090*/ 	.word	0x00000008
.L_77:


//--------------------- .nv.info._Z8init_gpui     --------------------------
	.section	.nv.info._Z8init_gpui,"",@"SHT_CUDA_INFO"
	.sectionflags	@""
	.align	4


	//----- nvinfo : EIATTR_CUDA_API_VERSION
	.align		4
        /*0000*/ 	.byte	0x04, 0x37
        /*0002*/ 	.short	(.L_79 - .L_78)
.L_78:
        /*0004*/ 	.word	0x00000082


	//----- nvinfo : EIATTR_KPARAM_INFO
	.align		4
.L_79:
        /*0008*/ 	.byte	0x04, 0x17
        /*000a*/ 	.short	(.L_81 - .L_80)
.L_80:
        /*000c*/ 	.word	0x00000000
        /*0010*/ 	.short	0x0000
        /*0012*/ 	.short	0x0000
        /*0014*/ 	.byte	0x00, 0xf0, 0x11, 0x00


	//----- nvinfo : EIATTR_SPARSE_MMA_MASK
	.align		4
.L_81:
        /*0018*/ 	.byte	0x03, 0x50
        /*001a*/ 	.short	0x0000


	//----- nvinfo : EIATTR_MAXREG_COUNT
	.align		4
        /*001c*/ 	.byte	0x03, 0x1b
        /*001e*/ 	.short	0x00ff


	//----- nvinfo : EIATTR_MERCURY_ISA_VERSION
	.align		4
        /*0020*/ 	.byte	0x03, 0x5f
        /*0022*/ 	.short	0x0101


	//----- nvinfo : EIATTR_VRC_CTA_INIT_COUNT
	.align		4
        /*0024*/ 	.byte	0x02, 0x4a
	.zero		1
	.zero		1


	//----- nvinfo : EIATTR_EXIT_INSTR_OFFSETS
	.align		4
        /*0028*/ 	.byte	0x04, 0x1c
        /*002a*/ 	.short	(.L_83 - .L_82)


	//   ....[0]....
.L_82:
        /*002c*/ 	.word	0x00000010


	//----- nvinfo : EIATTR_CBANK_PARAM_SIZE
	.align		4
.L_83:
        /*0030*/ 	.byte	0x03, 0x19
        /*0032*/ 	.short	0x0004


	//----- nvinfo : EIATTR_PARAM_CBANK
	.align		4
        /*0034*/ 	.byte	0x04, 0x0a
        /*0036*/ 	.short	(.L_85 - .L_84)
	.align		4
.L_84:
        /*0038*/ 	.word	index@(.nv.constant0._Z8init_gpui)
        /*003c*/ 	.short	0x0380
        /*003e*/ 	.short	0x0004


	//----- nvinfo : EIATTR_SW_WAR
	.align		4
.L_85:
        /*0040*/ 	.byte	0x04, 0x36
        /*0042*/ 	.short	(.L_87 - .L_86)
.L_86:
        /*0044*/ 	.word	0x00000008
.L_87:


//--------------------- .nv.callgraph             --------------------------
	.section	.nv.callgraph,"",@"SHT_CUDA_CALLGRAPH"
	.align	4
	.sectionentsize	8
	.align		4
        /*0000*/ 	.word	0x00000000
	.align		4
        /*0004*/ 	.word	0xffffffff
	.align		4
        /*0008*/ 	.word	0x00000000
	.align		4
        /*000c*/ 	.word	0xfffffffe
	.align		4
        /*0010*/ 	.word	0x00000000
	.align		4
        /*0014*/ 	.word	0xfffffffd
	.align		4
        /*0018*/ 	.word	0x00000000
	.align		4
        /*001c*/ 	.word	0xfffffffc


//--------------------- .text._Z11phase_threePiiiii --------------------------
	.section	.text._Z11phase_threePiiiii,"ax",@progbits
	.align	128
        .global         _Z11phase_threePiiiii
        .type           _Z11phase_threePiiiii,@function
        .size           _Z11phase_threePiiiii,(.L_x_13 - _Z11phase_threePiiiii)
        .other          _Z11phase_threePiiiii,@"STO_CUDA_ENTRY STV_DEFAULT"
_Z11phase_threePiiiii:
.text._Z11phase_threePiiiii:
[----:B------:R-:W-:Y:S08]  /*0000*/  LDC R1, c[0x0][0x37c] ;  /* 0x0000df00ff017b82 */ /* 0x000ff00000000800 */
[----:B------:R-:W0:Y:S01]  /*0010*/  S2UR UR4, SR_CTAID.Y ;  /* 0x00000000000479c3 */ /* 0x000e220000002600 */
[----:B------:R-:W1:Y:S01]  /*0020*/  S2R R0, SR_TID.Y ;  /* 0x0000000000007919 */ /* 0x000e620000002200 */
[----:B------:R-:W2:Y:S06]  /*0030*/  S2R R13, SR_TID.X ;  /* 0x00000000000d7919 */ /* 0x000eac0000002100 */
[----:B------:R-:W3:Y:S08]  /*0040*/  LDC.64 R6, c[0x0][0x388] ;  /* 0x0000e200ff067b82 */ /* 0x000ef00000000a00 */
[----:B------:R-:W4:Y:S08]  /*0050*/  S2UR UR6, SR_CTAID.X ;  /* 0x00000000000679c3 */ /* 0x000f300000002500 */
[----:B------:R-:W5:Y:S01]  /*0060*/  LDC.64 R4, c[0x0][0x390] ;  /* 0x0000e400ff047b82 */ /* 0x000f620000000a00 */
[----:B0-----:R-:W-:-:S06]  /*0070*/  UIADD3 UR5, UPT, UPT, UR4, 0x1, URZ ;  /* 0x0000000104057890 */ /* 0x001fcc000fffe0ff */
[----:B------:R-:W-:Y:S01]  /*0080*/  MOV R15, UR5 ;  /* 0x00000005000f7c02 */ /* 0x000fe20008000f00 */
[----:B------:R-:W0:Y:S01]  /*0090*/  LDC.64 R2, c[0x0][0x380] ;  /* 0x0000e000ff027b82 */ /* 0x000e220000000a00 */
[C---:B---3--:R-:W-:Y:S02]  /*00a0*/  ISETP.LE.AND P1, PT, R7.reuse, UR4, PT ;  /* 0x0000000407007c0c */ /* 0x048fe4000bf23270 */
[----:B----4-:R-:W-:-:S04]  /*00b0*/  ISETP.LE.AND P0, PT, R7, UR6, PT ;  /* 0x0000000607007c0c */ /* 0x010fc8000bf03270 */
[----:B------:R-:W-:-:S07]  /*00c0*/  SEL R8, RZ, 0x1, !P0 ;  /* 0x00000001ff087807 */ /* 0x000fce0004000000 */
[----:B------:R-:W-:Y:S01]  /*00d0*/  @!P1 IMAD R15, RZ, RZ, UR4 ;  /* 0x00000004ff0f9e24 */ /* 0x000fe2000f8e02ff */
[----:B------:R-:W3:Y:S01]  /*00e0*/  LDCU.64 UR4, c[0x0][0x358] ;  /* 0x00006b00ff0477ac */ /* 0x000ee20008000a00 */
[----:B------:R-:W-:Y:S02]  /*00f0*/  IADD3 R9, PT, PT, R8, UR6, RZ ;  /* 0x0000000608097c10 */ /* 0x000fe4000fffe0ff */
[C---:B-1----:R-:W-:Y:S01]  /*0100*/  IMAD R15, R6.reuse, R15, R0 ;  /* 0x0000000f060f7224 */ /* 0x042fe200078e0200 */
[----:B------:R-:W-:Y:S02]  /*0110*/  ISETP.GE.AND P1, PT, R6, 0x1, PT ;  /* 0x000000010600780c */ /* 0x000fe40003f26270 */
[----:B--2---:R-:W-:-:S05]  /*0120*/  IMAD R0, R9, R6, R13 ;  /* 0x0000000609007224 */ /* 0x004fca00078e020d */
[----:B------:R-:W-:-:S04]  /*0130*/  VIMNMX R10, PT, PT, R15, R0, !PT ;  /* 0x000000000f0a7248 */ /* 0x000fc80007fe0100 */
[----:B-----5:R-:W-:Y:S01]  /*0140*/  ISETP.GE.AND P0, PT, R10, R5, PT ;  /* 0x000000050a00720c */ /* 0x020fe20003f06270 */
[----:B------:R-:W-:-:S04]  /*0150*/  IMAD R5, R15, R4, R0 ;  /* 0x000000040f057224 */ /* 0x000fc800078e0200 */
[----:B0-----:R-:W-:-:S08]  /*0160*/  IMAD.WIDE R2, R5, 0x4, R2 ;  /* 0x0000000405027825 */ /* 0x001fd000078e0202 */
[----:B------:R-:W-:-:S05]  /*0170*/  @P0 IMAD.MOV.U32 R5, RZ, RZ, 0x3b9aca00 ;  /* 0x3b9aca00ff050424 */ /* 0x000fca00078e00ff */
[----:B---3--:R0:W-:Y:S01]  /*0180*/  @P0 STG.E desc[UR4][R2.64], R5 ;  /* 0x0000000502000986 */ /* 0x0081e2000c101904 */
[----:B------:R-:W-:Y:S06]  /*0190*/  BAR.SYNC.DEFER_BLOCKING 0x0 ;  /* 0x0000000000007b1d */ /* 0x000fec0000010000 */
[----:B------:R-:W-:Y:S05]  /*01a0*/  @!P1 EXIT ;  /* 0x000000000000994d */ /* 0x000fea0003800000 */
[----:B0-----:R-:W-:-:S05]  /*01b0*/  IMAD R5, R7, R6, RZ ;  /* 0x0000000607057224 */ /* 0x001fca00078e02ff */
[----:B------:R-:W-:-:S04]  /*01c0*/  IADD3 R0, PT, PT, R5, R6, RZ ;  /* 0x0000000605007210 */ /* 0x000fc80007ffe0ff */
[----:B------:R-:W-:-:S05]  /*01d0*/  VIADDMNMX R10, R5, 0x1, R0, !PT ;  /* 0x00000001050a7846 */ /* 0x000fca0007800100 */
[----:B------:R-:W-:Y:S01]  /*01e0*/  IMAD.IADD R11, R10, 0x1, -R5 ;  /* 0x000000010a0b7824 */ /* 0x000fe200078e0a05 */
[----:B------:R-:W-:-:S04]  /*01f0*/  IADD3 R10, PT, PT, R5, -R10, RZ ;  /* 0x8000000a050a7210 */ /* 0x000fc80007ffe0ff */
[----:B------:R-:W-:Y:S02]  /*0200*/  LOP3.LUT P1, R12, R11, 0x3, RZ, 0xc0, !PT ;  /* 0x000000030b0c7812 */ /* 0x000fe4000782c0ff */
[----:B------:R-:W-:-:S11]  /*0210*/  ISETP.GT.U32.AND P0, PT, R10, -0x4, PT ;  /* 0xfffffffc0a00780c */ /* 0x000fd60003f04070 */
[----:B------:R-:W-:Y:S05]  /*0220*/  @!P1 BRA `(.L_x_0) ;  /* 0x00000000005c9947 */ /* 0x000fea0003800000 */
[----:B------:R-:W0:Y:S01]  /*0230*/  LDC R14, c[0x0][0x390] ;  /* 0x0000e400ff0e7b82 */ /* 0x000e220000000800 */
[-C--:B------:R-:W-:Y:S02]  /*0240*/  IMAD R7, R7, R4.reuse, UR6 ;  /* 0x0000000607077e24 */ /* 0x080fe4000f8e0204 */
[----:B------:R-:W-:Y:S01]  /*0250*/  IMAD R21, R15, R4, R5 ;  /* 0x000000040f157224 */ /* 0x000fe200078e0205 */
[----:B------:R-:W-:Y:S01]  /*0260*/  IADD3 R5, PT, PT, R5, R12, RZ ;  /* 0x0000000c05057210 */ /* 0x000fe20007ffe0ff */
[----:B------:R-:W-:Y:S02]  /*0270*/  IMAD.IADD R7, R8, 0x1, R7 ;  /* 0x0000000108077824 */ /* 0x000fe400078e0207 */
[----:B------:R-:W-:Y:S01]  /*0280*/  IMAD.MOV R12, RZ, RZ, -R12 ;  /* 0x000000ffff0c7224 */ /* 0x000fe200078e0a0c */
[----:B------:R-:W1:Y:S01]  /*0290*/  LDC.64 R10, c[0x0][0x380] ;  /* 0x0000e000ff0a7b82 */ /* 0x000e620000000a00 */
[----:B------:R-:W-:-:S07]  /*02a0*/  IMAD R19, R7, R6, R13 ;  /* 0x0000000607137224 */ /* 0x000fce00078e020d */
.L_x_1:
[--C-:B-1----:R-:W-:Y:S01]  /*02b0*/  IMAD.WIDE R6, R21, 0x4, R10.reuse ;  /* 0x0000000415067825 */ /* 0x102fe200078e020a */
[----:B------:R-:W2:Y:S03]  /*02c0*/  LDG.E R4, desc[UR4][R2.64] ;  /* 0x0000000402047981 */ /* 0x000ea6000c1e1900 */
[----:B------:R-:W-:Y:S02]  /*02d0*/  IMAD.WIDE R16, R19, 0x4, R10 ;  /* 0x0000000413107825 */ /* 0x000fe400078e020a */
[----:B------:R-:W3:Y:S04]  /*02e0*/  LDG.E R6, desc[UR4][R6.64] ;  /* 0x0000000406067981 */ /* 0x000ee8000c1e1900 */
[----:B------:R-:W3:Y:S01]  /*02f0*/  LDG.E R17, desc[UR4][R16.64] ;  /* 0x0000000410117981 */ /* 0x000ee2000c1e1900 */
[----:B------:R-:W-:-:S02]  /*0300*/  VIADD R12, R12, 0x1 ;  /* 0x000000010c0c7836 */ /* 0x000fc40000000000 */
[----:B------:R-:W-:Y:S01]  /*0310*/  VIADD R21, R21, 0x1 ;  /* 0x0000000115157836 */ /* 0x000fe20000000000 */
[----:B---3--:R-:W-:-:S04]  /*0320*/  IADD3 R23, PT, PT, R6, R17, RZ ;  /* 0x0000001106177210 */ /* 0x008fc80007ffe0ff */
[----:B--2---:R-:W-:-:S13]  /*0330*/  ISETP.GE.AND P1, PT, R23, R4, PT ;  /* 0x000000041700720c */ /* 0x004fda0003f26270 */
[----:B------:R2:W-:Y:S01]  /*0340*/  @!P1 STG.E desc[UR4][R2.64], R23 ;  /* 0x0000001702009986 */ /* 0x0005e2000c101904 */
[----:B------:R-:W-:Y:S01]  /*0350*/  BAR.SYNC.DEFER_BLOCKING 0x0 ;  /* 0x0000000000007b1d */ /* 0x000fe20000010000 */
[----:B------:R-:W-:Y:S02]  /*0360*/  ISETP.NE.AND P1, PT, R12, RZ, PT ;  /* 0x000000ff0c00720c */ /* 0x000fe40003f25270 */
[----:B0-----:R-:W-:-:S04]  /*0370*/  MOV R4, R14 ;  /* 0x0000000e00047202 */ /* 0x001fc80000000f00 */
[----:B------:R-:W-:-:S07]  /*0380*/  IADD3 R19, PT, PT, R19, R4, RZ ;  /* 0x0000000413137210 */ /* 0x000fce0007ffe0ff */
[----:B--2---:R-:W-:Y:S05]  /*0390*/  @P1 BRA `(.L_x_1) ;  /* 0xfffffffc00c41947 */ /* 0x004fea000383ffff */
.L_x_0:
[----:B------:R-:W-:Y:S05]  /*03a0*/  @P0 EXIT ;  /* 0x000000000000094d */ /* 0x000fea0003800000 */
[----:B------:R-:W0:Y:S01]  /*03b0*/  LDCU UR6, c[0x0][0x388] ;  /* 0x00007100ff0677ac */ /* 0x000e220008000800 */
[-C--:B------:R-:W-:Y:S02]  /*03c0*/  IMAD R6, R5, R4.reuse, R13 ;  /* 0x0000000405067224 */ /* 0x080fe400078e020d */
[----:B------:R-:W-:Y:S02]  /*03d0*/  IMAD R4, R15, R4, R5 ;  /* 0x000000040f047224 */ /* 0x000fe400078e0205 */
[----:B0-----:R-:W-:-:S07]  /*03e0*/  IMAD R9, R9, UR6, R6 ;  /* 0x0000000609097c24 */ /* 0x001fce000f8e0206 */
.L_x_2:
[----:B------:R-:W0:Y:S01]  /*03f0*/  LDC.64 R10, c[0x0][0x380] ;  /* 0x0000e000ff0a7b82 */ /* 0x000e220000000a00 */
[----:B------:R-:W2:Y:S07]  /*0400*/  LDG.E R14, desc[UR4][R2.64] ;  /* 0x00000004020e7981 */ /* 0x000eae000c1e1900 */
[----:B------:R-:W1:Y:S01]  /*0410*/  LDC R8, c[0x0][0x390] ;  /* 0x0000e400ff087b82 */ /* 0x000e620000000800 */
[----:B0-----:R-:W-:-:S04]  /*0420*/  IMAD.WIDE R6, R4, 0x4, R10 ;  /* 0x0000000404067825 */ /* 0x001fc800078e020a */
[----:B------:R-:W-:Y:S01]  /*0430*/  IMAD.WIDE R10, R9, 0x4, R10 ;  /* 0x00000004090a7825 */ /* 0x000fe200078e020a */
[----:B------:R-:W3:Y:S04]  /*0440*/  LDG.E R12, desc[UR4][R6.64] ;  /* 0x00000004060c7981 */ /* 0x000ee8000c1e1900 */
[----:B------:R-:W3:Y:S02]  /*0450*/  LDG.E R13, desc[UR4][R10.64] ;  /* 0x000000040a0d7981 */ /* 0x000ee4000c1e1900 */
[----:B---3--:R-:W-:-:S05]  /*0460*/  IMAD.IADD R17, R12, 0x1, R13 ;  /* 0x000000010c117824 */ /* 0x008fca00078e020d */
[----:B--2---:R-:W-:-:S13]  /*0470*/  ISETP.GE.AND P0, PT, R17, R14, PT ;  /* 0x0000000e1100720c */ /* 0x004fda0003f06270 */
[----:B------:R0:W-:Y:S01]  /*0480*/  @!P0 STG.E desc[UR4][R2.64], R17 ;  /* 0x0000001102008986 */ /* 0x0001e2000c101904 */
[----:B------:R-:W-:Y:S01]  /*0490*/  BAR.SYNC.DEFER_BLOCKING 0x0 ;  /* 0x0000000000007b1d */ /* 0x000fe20000010000 */
[----:B-1----:R-:W-:-:S05]  /*04a0*/  IMAD.WIDE R12, R8, 0x4, R10 ;  /* 0x00000004080c7825 */ /* 0x002fca00078e020a */
[----:B------:R-:W2:Y:S04]  /*04b0*/  LDG.E R14, desc[UR4][R6.64+0x4] ;  /* 0x00000404060e7981 */ /* 0x000ea8000c1e1900 */
[----:B------:R-:W2:Y:S04]  /*04c0*/  LDG.E R15, desc[UR4][R12.64] ;  /* 0x000000040c0f7981 */ /* 0x000ea8000c1e1900 */
[----:B------:R-:W3:Y:S01]  /*04d0*/  LDG.E R16, desc[UR4][R2.64] ;  /* 0x0000000402107981 */ /* 0x000ee2000c1e1900 */
[----:B--2---:R-:W-:-:S04]  /*04e0*/  IADD3 R19, PT, PT, R14, R15, RZ ;  /* 0x0000000f0e137210 */ /* 0x004fc80007ffe0ff */
[----:B---3--:R-:W-:-:S13]  /*04f0*/  ISETP.GE.AND P0, PT, R19, R16, PT ;  /* 0x000000101300720c */ /* 0x008fda0003f06270 */
[----:B------:R1:W-:Y:S01]  /*0500*/  @!P0 STG.E desc[UR4][R2.64], R19 ;  /* 0x0000001302008986 */ /* 0x0003e2000c101904 */
[----:B------:R-:W-:Y:S01]  /*0510*/  BAR.SYNC.DEFER_BLOCKING 0x0 ;  /* 0x0000000000007b1d */ /* 0x000fe20000010000 */
[----:B------:R-:W-:-:S05]  /*0520*/  IMAD.WIDE R14, R8, 0x4, R12 ;  /* 0x00000004080e7825 */ /* 0x000fca00078e020c */
[----:B------:R-:W0:Y:S04]  /*0530*/  LDG.E R11, desc[UR4][R14.64] ;  /* 0x000000040e0b7981 */ /* 0x000e28000c1e1900 */
[----:B------:R-:W0:Y:S04]  /*0540*/  LDG.E R10, desc[UR4][R6.64+0x8] ;  /* 0x00000804060a7981 */ /* 0x000e28000c1e1900 */
[----:B------:R-:W2:Y:S01]  /*0550*/  LDG.E R16, desc[UR4][R2.64] ;  /* 0x0000000402107981 */ /* 0x000ea2000c1e1900 */
[----:B0-----:R-:W-:-:S05]  /*0560*/  IMAD.IADD R17, R10, 0x1, R11 ;  /* 0x000000010a117824 */ /* 0x001fca00078e020b */
[----:B--2---:R-:W-:-:S13]  /*0570*/  ISETP.GE.AND P0, PT, R17, R16, PT ;  /* 0x000000101100720c */ /* 0x004fda0003f06270 */
[----:B------:R1:W-:Y:S01]  /*0580*/  @!P0 STG.E desc[UR4][R2.64], R17 ;  /* 0x0000001102008986 */ /* 0x0003e2000c101904 */
[----:B------:R-:W-:Y:S01]  /*0590*/  BAR.SYNC.DEFER_BLOCKING 0x0 ;  /* 0x0000000000007b1d */ /* 0x000fe20000010000 */
[----:B------:R-:W-:-:S05]  /*05a0*/  IMAD.WIDE R10, R8, 0x4, R14 ;  /* 0x00000004080a7825 */ /* 0x000fca00078e020e */
[----:B------:R-:W2:Y:S04]  /*05b0*/  LDG.E R12, desc[UR4][R6.64+0xc] ;  /* 0x00000c04060c7981 */ /* 0x000ea8000c1e1900 */
[----:B------:R-:W2:Y:S04]  /*05c0*/  LDG.E R11, desc[UR4][R10.64] ;  /* 0x000000040a0b7981 */ /* 0x000ea8000c1e1900 */
[----:B------:R-:W3:Y:S01]  /*05d0*/  LDG.E R13, desc[UR4][R2.64] ;  /* 0x00000004020d7981 */ /* 0x000ee2000c1e1900 */
[----:B------:R-:W-:Y:S01]  /*05e0*/  VIADD R5, R5, 0x4 ;  /* 0x0000000405057836 */ /* 0x000fe20000000000 */
[----:B------:R-:W-:-:S02]  /*05f0*/  LEA R9, R8, R9, 0x2 ;  /* 0x0000000908097211 */ /* 0x000fc400078e10ff */
[----:B------:R-:W-:Y:S02]  /*0600*/  IADD3 R4, PT, PT, R4, 0x4, RZ ;  /* 0x0000000404047810 */ /* 0x000fe40007ffe0ff */
[----:B--2---:R-:W-:-:S04]  /*0610*/  IADD3 R12, PT, PT, R12, R11, RZ ;  /* 0x0000000b0c0c7210 */ /* 0x004fc80007ffe0ff */
[----:B---3--:R-:W-:-:S13]  /*0620*/  ISETP.GE.AND P0, PT, R12, R13, PT ;  /* 0x0000000d0c00720c */ /* 0x008fda0003f06270 */
[----:B------:R1:W-:Y:S01]  /*0630*/  @!P0 STG.E desc[UR4][R2.64], R12 ;  /* 0x0000000c02008986 */ /* 0x0003e2000c101904 */
[----:B------:R-:W-:Y:S01]  /*0640*/  BAR.SYNC.DEFER_BLOCKING 0x0 ;  /* 0x0000000000007b1d */ /* 0x000fe20000010000 */
[----:B------:R-:W-:-:S13]  /*0650*/  ISETP.GE.AND P0, PT, R5, R0, PT ;  /* 0x000000000500720c */ /* 0x000fda0003f06270 */
[----:B-1----:R-:W-:Y:S05]  /*0660*/  @!P0 BRA `(.L_x_2) ;  /* 0xfffffffc00608947 */ /* 0x002fea000383ffff */
[----:B------:R-:W-:Y:S05]  /*0670*/  EXIT ;  /* 0x000000000000794d */ /* 0x000fea0003800000 */
.L_x_3:
[----:B------:R-:W-:-:S00]  /*0680*/  BRA `(.L_x_3) ;  /* 0xfffffffc00fc7947 */ /* 0x000fc0000383ffff */
[----:B------:R-:W-:-:S00]  /*0690*/  NOP ;  /* 0x0000000000007918 */ /* 0x000fc00000000000 */
        /* <DEDUP_REMOVED lines=14> */
.L_x_13:


//--------------------- .text._Z9phase_twoPiiiii  --------------------------
	.section	.text._Z9phase_twoPiiiii,"ax",@progbits
	.align	128
        .global         _Z9phase_twoPiiiii
        .type           _Z9phase_twoPiiiii,@function
        .size           _Z9phase_twoPiiiii,(.L_x_14 - _Z9phase_twoPiiiii)
        .other          _Z9phase_twoPiiiii,@"STO_CUDA_ENTRY STV_DEFAULT"
_Z9phase_twoPiiiii:
.text._Z9phase_twoPiiiii:
[----:B------:R-:W-:Y:S08]  /*0000*/  LDC R1, c[0x0][0x37c] ;  /* 0x0000df00ff017b82 */ /* 0x000ff00000000800 */
[----:B------:R-:W0:Y:S01]  /*0010*/  S2UR UR4, SR_CTAID.X ;  /* 0x00000000000479c3 */ /* 0x000e220000002500 */
[----:B------:R-:W1:Y:S01]  /*0020*/  S2R R8, SR_TID.Y ;  /* 0x0000000000087919 */ /* 0x000e620000002200 */
[----:B------:R-:W2:Y:S06]  /*0030*/  S2R R13, SR_TID.X ;  /* 0x00000000000d7919 */ /* 0x000eac0000002100 */
[----:B------:R-:W3:Y:S08]  /*0040*/  LDC.64 R6, c[0x0][0x388] ;  /* 0x0000e200ff067b82 */ /* 0x000ef00000000a00 */
[----:B------:R-:W4:Y:S01]  /*0050*/  S2UR UR5, SR_CTAID.Y ;  /* 0x00000000000579c3 */ /* 0x000f220000002600 */
[----:B0-----:R-:W-:-:S07]  /*0060*/  UIADD3 UR6, UPT, UPT, UR4, 0x1, URZ ;  /* 0x0000000104067890 */ /* 0x001fce000fffe0ff */
[----:B------:R-:W0:Y:S01]  /*0070*/  LDC.64 R4, c[0x0][0x390] ;  /* 0x0000e400ff047b82 */ /* 0x000e220000000a00 */
[----:B------:R-:W-:Y:S02]  /*0080*/  MOV R0, UR6 ;  /* 0x0000000600007c02 */ /* 0x000fe40008000f00 */
[----:B---3--:R-:W-:-:S05]  /*0090*/  ISETP.LE.AND P0, PT, R7, UR4, PT ;  /* 0x0000000407007c0c */ /* 0x008fca000bf03270 */
[----:B------:R-:W3:Y:S01]  /*00a0*/  LDC.64 R2, c[0x0][0x380] ;  /* 0x0000e000ff027b82 */ /* 0x000ee20000000a00 */
[----:B----4-:R-:W-:-:S07]  /*00b0*/  ISETP.NE.AND P1, PT, RZ, UR5, PT ;  /* 0x00000005ff007c0c */ /* 0x010fce000bf25270 */
[----:B------:R-:W-:Y:S01]  /*00c0*/  @!P0 IMAD R0, RZ, RZ, UR4 ;  /* 0x00000004ff008e24 */ /* 0x000fe2000f8e02ff */
[----:B------:R-:W4:Y:S04]  /*00d0*/  LDCU.64 UR4, c[0x0][0x358] ;  /* 0x00006b00ff0477ac */ /* 0x000f280008000a00 */
[CC--:B------:R-:W-:Y:S02]  /*00e0*/  SEL R15, R0.reuse, R7.reuse, P1 ;  /* 0x00000007000f7207 */ /* 0x0c0fe40000800000 */
[----:B------:R-:W-:Y:S02]  /*00f0*/  SEL R11, R0, R7, !P1 ;  /* 0x00000007000b7207 */ /* 0x000fe40004800000 */
[----:B------:R-:W-:Y:S01]  /*0100*/  ISETP.GE.AND P1, PT, R6, 0x1, PT ;  /* 0x000000010600780c */ /* 0x000fe20003f26270 */
[----:B-1----:R-:W-:-:S02]  /*0110*/  IMAD R15, R15, R6, R8 ;  /* 0x000000060f0f7224 */ /* 0x002fc400078e0208 */
[----:B--2---:R-:W-:-:S05]  /*0120*/  IMAD R0, R11, R6, R13 ;  /* 0x000000060b007224 */ /* 0x004fca00078e020d */
[----:B------:R-:W-:-:S04]  /*0130*/  VIMNMX R8, PT, PT, R0, R15, !PT ;  /* 0x0000000f00087248 */ /* 0x000fc80007fe0100 */
[----:B0-----:R-:W-:Y:S01]  /*0140*/  ISETP.GE.AND P0, PT, R8, R5, PT ;  /* 0x000000050800720c */ /* 0x001fe20003f06270 */
[----:B------:R-:W-:-:S04]  /*0150*/  IMAD R5, R15, R4, R0 ;  /* 0x000000040f057224 */ /* 0x000fc800078e0200 */
[----:B---3--:R-:W-:-:S08]  /*0160*/  IMAD.WIDE R2, R5, 0x4, R2 ;  /* 0x0000000405027825 */ /* 0x008fd000078e0202 */
[----:B------:R-:W-:-:S05]  /*0170*/  @P0 MOV R5, 0x3b9aca00 ;  /* 0x3b9aca0000050802 */ /* 0x000fca0000000f00 */
[----:B----4-:R0:W-:Y:S01]  /*0180*/  @P0 STG.E desc[UR4][R2.64], R5 ;  /* 0x0000000502000986 */ /* 0x0101e2000c101904 */
[----:B------:R-:W-:Y:S06]  /*0190*/  BAR.SYNC.DEFER_BLOCKING 0x0 ;  /* 0x0000000000007b1d */ /* 0x000fec0000010000 */
[----:B------:R-:W-:Y:S05]  /*01a0*/  @!P1 EXIT ;  /* 0x000000000000994d */ /* 0x000fea0003800000 */
[----:B0-----:R-:W-:-:S04]  /*01b0*/  IMAD R5, R7, R6, RZ ;  /* 0x0000000607057224 */ /* 0x001fc800078e02ff */
[----:B------:R-:W-:-:S05]  /*01c0*/  IMAD.IADD R0, R5, 0x1, R6 ;  /* 0x0000000105007824 */ /* 0x000fca00078e0206 */
[----:B------:R-:W-:-:S04]  /*01d0*/  VIADDMNMX R8, R5, 0x1, R0, !PT ;  /* 0x0000000105087846 */ /* 0x000fc80007800100 */
[C---:B------:R-:W-:Y:S01]  /*01e0*/  IADD3 R9, PT, PT, -R5.reuse, R8, RZ ;  /* 0x0000000805097210 */ /* 0x040fe20007ffe1ff */
[----:B------:R-:W-:-:S03]  /*01f0*/  IMAD.IADD R8, R5, 0x1, -R8 ;  /* 0x0000000105087824 */ /* 0x000fc600078e0a08 */
[----:B------:R-:W-:Y:S02]  /*0200*/  LOP3.LUT P1, R10, R9, 0x3, RZ, 0xc0, !PT ;  /* 0x00000003090a7812 */ /* 0x000fe4000782c0ff */
[----:B------:R-:W-:-:S11]  /*0210*/  ISETP.GT.U32.AND P0, PT, R8, -0x4, PT ;  /* 0xfffffffc0800780c */ /* 0x000fd60003f04070 */
[----:B------:R-:W-:Y:S05]  /*0220*/  @!P1 BRA `(.L_x_4) ;  /* 0x0000000000589947 */ /* 0x000fea0003800000 */
[----:B------:R-:W0:Y:S01]  /*0230*/  LDC R12, c[0x0][0x390] ;  /* 0x0000e400ff0c7b82 */ /* 0x000e220000000800 */
[-C--:B------:R-:W-:Y:S02]  /*0240*/  IMAD R7, R7, R4.reuse, R11 ;  /* 0x0000000407077224 */ /* 0x080fe400078e020b */
[----:B------:R-:W-:Y:S01]  /*0250*/  IMAD R21, R15, R4, R5 ;  /* 0x000000040f157224 */ /* 0x000fe200078e0205 */
[----:B------:R-:W-:Y:S01]  /*0260*/  IADD3 R5, PT, PT, R5, R10, RZ ;  /* 0x0000000a05057210 */ /* 0x000fe20007ffe0ff */
[----:B------:R-:W-:Y:S02]  /*0270*/  IMAD R19, R7, R6, R13 ;  /* 0x0000000607137224 */ /* 0x000fe400078e020d */
[----:B------:R-:W-:Y:S01]  /*0280*/  IMAD.MOV R10, RZ, RZ, -R10 ;  /* 0x000000ffff0a7224 */ /* 0x000fe200078e0a0a */
[----:B------:R-:W1:Y:S06]  /*0290*/  LDC.64 R8, c[0x0][0x380] ;  /* 0x0000e000ff087b82 */ /* 0x000e6c0000000a00 */
.L_x_5:
        /* <DEDUP_REMOVED lines=15> */
.L_x_4:
[----:B------:R-:W-:Y:S05]  /*0390*/  @P0 EXIT ;  /* 0x000000000000094d */ /* 0x000fea0003800000 */
[----:B------:R-:W0:Y:S01]  /*03a0*/  LDCU UR6, c[0x0][0x388] ;  /* 0x00007100ff0677ac */ /* 0x000e220008000800 */
[-C--:B------:R-:W-:Y:S02]  /*03b0*/  IMAD R6, R5, R4.reuse, R13 ;  /* 0x0000000405067224 */ /* 0x080fe400078e020d */
[----:B------:R-:W-:Y:S02]  /*03c0*/  IMAD R4, R15, R4, R5 ;  /* 0x000000040f047224 */ /* 0x000fe400078e0205 */
[----:B0-----:R-:W-:-:S07]  /*03d0*/  IMAD R11, R11, UR6, R6 ;  /* 0x000000060b0b7c24 */ /* 0x001fce000f8e0206 */
.L_x_6:
        /* <DEDUP_REMOVED lines=41> */
.L_x_7:
        /* <DEDUP_REMOVED lines=9> */
.L_x_14:


//--------------------- .text._Z9phase_onePiiiii  --------------------------
	.section	.text._Z9phase_onePiiiii,"ax",@progbits
	.align	128
        .global         _Z9phase_onePiiiii
        .type           _Z9phase_onePiiiii,@function
        .size           _Z9phase_onePiiiii,(.L_x_15 - _Z9phase_onePiiiii)
        .other          _Z9phase_onePiiiii,@"STO_CUDA_ENTRY STV_DEFAULT"
_Z9phase_onePiiiii:
.text._Z9phase_onePiiiii:
[----:B------:R-:W-:Y:S01]  /*0000*/  LDC R1, c[0x0][0x37c] ;  /* 0x0000df00ff017b82 */ /* 0x000fe20000000800 */
[----:B------:R-:W0:Y:S07]  /*0010*/  S2R R0, SR_TID.Y ;  /* 0x0000000000007919 */ /* 0x000e2e0000002200 */
[----:B------:R-:W1:Y:S01]  /*0020*/  LDC.64 R10, c[0x0][0x388] ;  /* 0x0000e200ff0a7b82 */ /* 0x000e620000000a00 */
[----:B------:R-:W2:Y:S01]  /*0030*/  LDCU.64 UR4, c[0x0][0x358] ;  /* 0x00006b00ff0477ac */ /* 0x000ea20008000a00 */
[----:B------:R-:W3:Y:S06]  /*0040*/  S2R R8, SR_TID.X ;  /* 0x0000000000087919 */ /* 0x000eec0000002100 */
[----:B------:R-:W4:Y:S08]  /*0050*/  LDC.64 R4, c[0x0][0x390] ;  /* 0x0000e400ff047b82 */ /* 0x000f300000000a00 */
[----:B------:R-:W5:Y:S01]  /*0060*/  LDC.64 R2, c[0x0][0x380] ;  /* 0x0000e000ff027b82 */ /* 0x000f620000000a00 */
[----:B-1----:R-:W-:Y:S01]  /*0070*/  IMAD R9, R11, R10, RZ ;  /* 0x0000000a0b097224 */ /* 0x002fe200078e02ff */
[----:B------:R-:W-:-:S04]  /*0080*/  ISETP.GE.AND P1, PT, R10, 0x1, PT ;  /* 0x000000010a00780c */ /* 0x000fc80003f26270 */
[C---:B0-----:R-:W-:Y:S02]  /*0090*/  IADD3 R11, PT, PT, R9.reuse, R0, RZ ;  /* 0x00000000090b7210 */ /* 0x041fe40007ffe0ff */
[----:B---3--:R-:W-:-:S04]  /*00a0*/  IADD3 R0, PT, PT, R9, R8, RZ ;  /* 0x0000000809007210 */ /* 0x008fc80007ffe0ff */
[----:B------:R-:W-:-:S04]  /*00b0*/  VIMNMX R6, PT, PT, R11, R0, !PT ;  /* 0x000000000b067248 */ /* 0x000fc80007fe0100 */
[----:B----4-:R-:W-:Y:S01]  /*00c0*/  ISETP.GE.AND P0, PT, R6, R5, PT ;  /* 0x000000050600720c */ /* 0x010fe20003f06270 */
[----:B------:R-:W-:-:S04]  /*00d0*/  IMAD R5, R11, R4, R0 ;  /* 0x000000040b057224 */ /* 0x000fc800078e0200 */
[----:B-----5:R-:W-:-:S08]  /*00e0*/  IMAD.WIDE R2, R5, 0x4, R2 ;  /* 0x0000000405027825 */ /* 0x020fd000078e0202 */
[----:B------:R-:W-:-:S05]  /*00f0*/  @P0 IMAD.MOV.U32 R5, RZ, RZ, 0x3b9aca00 ;  /* 0x3b9aca00ff050424 */ /* 0x000fca00078e00ff */
[----:B--2---:R0:W-:Y:S01]  /*0100*/  @P0 STG.E desc[UR4][R2.64], R5 ;  /* 0x0000000502000986 */ /* 0x0041e2000c101904 */
[----:B------:R-:W-:Y:S06]  /*0110*/  BAR.SYNC.DEFER_BLOCKING 0x0 ;  /* 0x0000000000007b1d */ /* 0x000fec0000010000 */
[----:B------:R-:W-:Y:S05]  /*0120*/  @!P1 EXIT ;  /* 0x000000000000994d */ /* 0x000fea0003800000 */
[----:B------:R-:W-:-:S04]  /*0130*/  IADD3 R0, PT, PT, R9, R10, RZ ;  /* 0x0000000a09007210 */ /* 0x000fc80007ffe0ff */
[----:B------:R-:W-:-:S05]  /*0140*/  VIADDMNMX R6, R9, 0x1, R0, !PT ;  /* 0x0000000109067846 */ /* 0x000fca0007800100 */
[----:B0-----:R-:W-:Y:S01]  /*0150*/  IMAD.IADD R5, R6, 0x1, -R9 ;  /* 0x0000000106057824 */ /* 0x001fe200078e0a09 */
[----:B------:R-:W-:-:S04]  /*0160*/  IADD3 R6, PT, PT, R9, -R6, RZ ;  /* 0x8000000609067210 */ /* 0x000fc80007ffe0ff */
[----:B------:R-:W-:Y:S01]  /*0170*/  LOP3.LUT P1, R10, R5, 0x3, RZ, 0xc0, !PT ;  /* 0x00000003050a7812 */ /* 0x000fe2000782c0ff */
[----:B------:R-:W-:Y:S01]  /*0180*/  IMAD.MOV.U32 R5, RZ, RZ, R9 ;  /* 0x000000ffff057224 */ /* 0x000fe200078e0009 */
[----:B------:R-:W-:-:S11]  /*0190*/  ISETP.GT.U32.AND P0, PT, R6, -0x4, PT ;  /* 0xfffffffc0600780c */ /* 0x000fd60003f04070 */
[----:B------:R-:W-:Y:S05]  /*01a0*/  @!P1 BRA `(.L_x_8) ;  /* 0x0000000000589947 */ /* 0x000fea0003800000 */
[----:B------:R-:W0:Y:S01]  /*01b0*/  LDC R16, c[0x0][0x390] ;  /* 0x0000e400ff107b82 */ /* 0x000e220000000800 */
[C-C-:B------:R-:W-:Y:S01]  /*01c0*/  IMAD R13, R9.reuse, R4, R9.reuse ;  /* 0x00000004090d7224 */ /* 0x140fe200078e0209 */
[----:B------:R-:W-:Y:S01]  /*01d0*/  IADD3 R5, PT, PT, R9, R10, RZ ;  /* 0x0000000a09057210 */ /* 0x000fe20007ffe0ff */
[----:B------:R-:W-:Y:S02]  /*01e0*/  IMAD R19, R11, R4, R9 ;  /* 0x000000040b137224 */ /* 0x000fe400078e0209 */
[----:B------:R-:W-:Y:S01]  /*01f0*/  IMAD.MOV R10, RZ, RZ, -R10 ;  /* 0x000000ffff0a7224 */ /* 0x000fe200078e0a0a */
[----:B------:R-:W-:Y:S02]  /*0200*/  IADD3 R17, PT, PT, R13, R8, RZ ;  /* 0x000000080d117210 */ /* 0x000fe40007ffe0ff */
[----:B------:R-:W1:Y:S05]  /*0210*/  LDC.64 R6, c[0x0][0x380] ;  /* 0x0000e000ff067b82 */ /* 0x000e6a0000000a00 */
.L_x_9:
[--C-:B-1----:R-:W-:Y:S01]  /*0220*/  IMAD.WIDE R12, R19, 0x4, R6.reuse ;  /* 0x00000004130c7825 */ /* 0x102fe200078e0206 */
[----:B------:R-:W2:Y:S03]  /*0230*/  LDG.E R4, desc[UR4][R2.64] ;  /* 0x0000000402047981 */ /* 0x000ea6000c1e1900 */
[----:B------:R-:W-:Y:S02]  /*0240*/  IMAD.WIDE R14, R17, 0x4, R6 ;  /* 0x00000004110e7825 */ /* 0x000fe400078e0206 */
[----:B------:R-:W3:Y:S04]  /*0250*/  LDG.E R12, desc[UR4][R12.64] ;  /* 0x000000040c0c7981 */ /* 0x000ee8000c1e1900 */
[----:B------:R-:W3:Y:S01]  /*0260*/  LDG.E R15, desc[UR4][R14.64] ;  /* 0x000000040e0f7981 */ /* 0x000ee2000c1e1900 */
[----:B------:R-:W-:-:S02]  /*0270*/  IADD3 R10, PT, PT, R10, 0x1, RZ ;  /* 0x000000010a0a7810 */ /* 0x000fc40007ffe0ff */
[----:B------:R-:W-:Y:S01]  /*0280*/  IADD3 R19, PT, PT, R19, 0x1, RZ ;  /* 0x0000000113137810 */ /* 0x000fe20007ffe0ff */
[----:B---3--:R-:W-:-:S05]  /*0290*/  IMAD.IADD R21, R12, 0x1, R15 ;  /* 0x000000010c157824 */ /* 0x008fca00078e020f */
[----:B--2---:R-:W-:Y:S01]  /*02a0*/  ISETP.GE.AND P1, PT, R21, R4, PT ;  /* 0x000000041500720c */ /* 0x004fe20003f26270 */
[----:B0-----:R-:W-:-:S12]  /*02b0*/  IMAD.MOV.U32 R4, RZ, RZ, R16 ;  /* 0x000000ffff047224 */ /* 0x001fd800078e0010 */
[----:B------:R2:W-:Y:S01]  /*02c0*/  @!P1 STG.E desc[UR4][R2.64], R21 ;  /* 0x0000001502009986 */ /* 0x0005e2000c101904 */
[----:B------:R-:W-:Y:S01]  /*02d0*/  BAR.SYNC.DEFER_BLOCKING 0x0 ;  /* 0x0000000000007b1d */ /* 0x000fe20000010000 */
[----:B------:R-:W-:Y:S01]  /*02e0*/  ISETP.NE.AND P1, PT, R10, RZ, PT ;  /* 0x000000ff0a00720c */ /* 0x000fe20003f25270 */
[----:B------:R-:W-:-:S12]  /*02f0*/  IMAD.IADD R17, R17, 0x1, R4 ;  /* 0x0000000111117824 */ /* 0x000fd800078e0204 */
[----:B--2---:R-:W-:Y:S05]  /*0300*/  @P1 BRA `(.L_x_9) ;  /* 0xfffffffc00c41947 */ /* 0x004fea000383ffff */
.L_x_8:
[----:B------:R-:W-:Y:S05]  /*0310*/  @P0 EXIT ;  /* 0x000000000000094d */ /* 0x000fea0003800000 */
[-C--:B------:R-:W-:Y:S02]  /*0320*/  IMAD R8, R5, R4.reuse, R8 ;  /* 0x0000000405087224 */ /* 0x080fe400078e0208 */
[----:B------:R-:W-:-:S03]  /*0330*/  IMAD R4, R11, R4, R5 ;  /* 0x000000040b047224 */ /* 0x000fc600078e0205 */
[----:B------:R-:W-:-:S07]  /*0340*/  IADD3 R8, PT, PT, R9, R8, RZ ;  /* 0x0000000809087210 */ /* 0x000fce0007ffe0ff */
.L_x_10:
        /* <DEDUP_REMOVED lines=32> */
[----:B------:R-:W-:Y:S01]  /*0550*/  LEA R8, R9, R8, 0x2 ;  /* 0x0000000809087211 */ /* 0x000fe200078e10ff */
[----:B------:R-:W-:Y:S01]  /*0560*/  VIADD R4, R4, 0x4 ;  /* 0x0000000404047836 */ /* 0x000fe20000000000 */
[----:B--2---:R-:W-:-:S04]  /*0570*/  IADD3 R12, PT, PT, R12, R11, RZ ;  /* 0x0000000b0c0c7210 */ /* 0x004fc80007ffe0ff */
[----:B---3--:R-:W-:-:S13]  /*0580*/  ISETP.GE.AND P0, PT, R12, R13, PT ;  /* 0x0000000d0c00720c */ /* 0x008fda0003f06270 */
[----:B------:R1:W-:Y:S01]  /*0590*/  @!P0 STG.E desc[UR4][R2.64], R12 ;  /* 0x0000000c02008986 */ /* 0x0003e2000c101904 */
[----:B------:R-:W-:Y:S01]  /*05a0*/  BAR.SYNC.DEFER_BLOCKING 0x0 ;  /* 0x0000000000007b1d */ /* 0x000fe20000010000 */
[----:B------:R-:W-:-:S13]  /*05b0*/  ISETP.GE.AND P0, PT, R5, R0, PT ;  /* 0x000000000500720c */ /* 0x000fda0003f06270 */
[----:B-1----:R-:W-:Y:S05]  /*05c0*/  @!P0 BRA `(.L_x_10) ;  /* 0xfffffffc00608947 */ /* 0x002fea000383ffff */
[----:B------:R-:W-:Y:S05]  /*05d0*/  EXIT ;  /* 0x000000000000794d */ /* 0x000fea0003800000 */
.L_x_11:
        /* <DEDUP_REMOVED lines=10> */
.L_x_15:


//--------------------- .text._Z8init_gpui        --------------------------
	.section	.text._Z8init_gpui,"ax",@progbits
	.align	128
        .global         _Z8init_gpui
        .type           _Z8init_gpui,@function
        .size           _Z8init_gpui,(.L_x_16 - _Z8init_gpui)
        .other          _Z8init_gpui,@"STO_CUDA_ENTRY STV_DEFAULT"
_Z8init_gpui:
.text._Z8init_gpui:
[----:B------:R-:W-:Y:S01]  /*0000*/  LDC R1, c[0x0][0x37c] ;  /* 0x0000df00ff017b82 */ /* 0x000fe20000000800 */
[----:B------:R-:W-:Y:S05]  /*0010*/  EXIT ;  /* 0x000000000000794d */ /* 0x000fea0003800000 */
.L_x_12:
        /* <DEDUP_REMOVED lines=14> */
.L_x_16:


//--------------------- .nv.shared.reserved.0     --------------------------
	.section	.nv.shared.reserved.0,"aw",@nobits
	.weak		__nv_reservedSMEM_offset_0_alias
	.size		__nv_reservedSMEM_offset_0_alias, 0, 64
	.other		__nv_reservedSMEM_offset_0_alias,@"STO_CUDA_RESERVED_SHARED STV_DEFAULT"
__nv_reservedSMEM_offset_0_alias:
	.zero		0
	.zero		64


//--------------------- .nv.constant0._Z11phase_threePiiiii --------------------------
	.section	.nv.constant0._Z11phase_threePiiiii,"a",@progbits
	.sectionflags	@""
	.align	4
.nv.constant0._Z11phase_threePiiiii:
	.zero		920


//--------------------- .nv.constant0._Z9phase_twoPiiiii --------------------------
	.section	.nv.constant0._Z9phase_twoPiiiii,"a",@progbits
	.sectionflags	@""
	.align	4
.nv.constant0._Z9phase_twoPiiiii:
	.zero		920


//--------------------- .nv.constant0._Z9phase_onePiiiii --------------------------
	.section	.nv.constant0._Z9phase_onePiiiii,"a",@progbits
	.sectionflags	@""
	.align	4
.nv.constant0._Z9phase_onePiiiii:
	.zero		920


//--------------------- .nv.constant0._Z8init_gpui --------------------------
	.section	.nv.constant0._Z8init_gpui,"a",@progbits
	.sectionflags	@""
	.align	4
.nv.constant0._Z8init_gpui:
	.zero		900


//--------------------- SYMBOLS --------------------------

	.type		.nv.reservedSmem.offset0,@object
	.size		.nv.reservedSmem.offset0,0x4
